//
// Generated by NVIDIA NVVM Compiler
//
// Compiler Build ID: CL-36424714
// Cuda compilation tools, release 13.0, V13.0.88
// Based on NVVM 20.0.0
//

.version 9.0
.target sm_100
.address_size 64

	// .globl	_Z15wake_gpu_kerneli
// _ZZ19fw_kernel_phase_oneILi16EEvjjPiE7primary has been demoted
// _ZZ19fw_kernel_phase_twoILi16EEvjjPiE7primary has been demoted
// _ZZ19fw_kernel_phase_twoILi16EEvjjPiE7current has been demoted
// _ZZ21fw_kernel_phase_threeILi16EEvjjPiE10primaryRow has been demoted
// _ZZ21fw_kernel_phase_threeILi16EEvjjPiE10primaryCol has been demoted

.visible .entry _Z15wake_gpu_kerneli(
	.param .u32 _Z15wake_gpu_kerneli_param_0
)
{


	ret;

}
	// .globl	_Z19fw_kernel_phase_oneILi16EEvjjPi
.visible .entry _Z19fw_kernel_phase_oneILi16EEvjjPi(
	.param .u32 _Z19fw_kernel_phase_oneILi16EEvjjPi_param_0,
	.param .u32 _Z19fw_kernel_phase_oneILi16EEvjjPi_param_1,
	.param .u64 .ptr .align 1 _Z19fw_kernel_phase_oneILi16EEvjjPi_param_2
)
{
	.reg .pred 	%p<4>;
	.reg .b32 	%r<101>;
	.reg .b64 	%rd<5>;
	// demoted variable
	.shared .align 4 .b8 _ZZ19fw_kernel_phase_oneILi16EEvjjPiE7primary[1024];
	ld.param.u32 	%r7, [_Z19fw_kernel_phase_oneILi16EEvjjPi_param_0];
	ld.param.u32 	%r8, [_Z19fw_kernel_phase_oneILi16EEvjjPi_param_1];
	ld.param.u64 	%rd2, [_Z19fw_kernel_phase_oneILi16EEvjjPi_param_2];
	cvta.to.global.u64 	%rd3, %rd2;
	mov.u32 	%r1, %tid.x;
	mov.u32 	%r2, %tid.y;
	shl.b32 	%r9, %r7, 4;
	add.s32 	%r10, %r9, %r2;
	add.s32 	%r11, %r9, %r1;
	max.u32 	%r12, %r10, %r11;
	setp.lt.u32 	%p1, %r12, %r8;
	setp.ge.u32 	%p2, %r12, %r8;
	mad.lo.s32 	%r13, %r10, %r8, %r11;
	mul.wide.u32 	%rd4, %r13, 4;
	add.s64 	%rd1, %rd3, %rd4;
	mov.b32 	%r100, 1061109567;
	@%p2 bra 	$L__BB1_2;
	ld.global.u32 	%r100, [%rd1];
$L__BB1_2:
	shl.b32 	%r14, %r2, 6;
	mov.u32 	%r15, _ZZ19fw_kernel_phase_oneILi16EEvjjPiE7primary;
	add.s32 	%r16, %r15, %r14;
	shl.b32 	%r17, %r1, 2;
	add.s32 	%r5, %r16, %r17;
	st.shared.u32 	[%r5], %r100;
	bar.sync 	0;
	add.s32 	%r18, %r15, %r17;
	ld.shared.u32 	%r19, [%r16];
	ld.shared.u32 	%r20, [%r18];
	add.s32 	%r21, %r20, %r19;
	ld.shared.u32 	%r22, [%r5];
	min.s32 	%r23, %r22, %r21;
	st.shared.u32 	[%r5], %r23;
	bar.sync 	0;
	ld.shared.u32 	%r24, [%r16+4];
	ld.shared.u32 	%r25, [%r18+64];
	add.s32 	%r26, %r25, %r24;
	ld.shared.u32 	%r27, [%r5];
	min.s32 	%r28, %r27, %r26;
	st.shared.u32 	[%r5], %r28;
	bar.sync 	0;
	ld.shared.u32 	%r29, [%r16+8];
	ld.shared.u32 	%r30, [%r18+128];
	add.s32 	%r31, %r30, %r29;
	ld.shared.u32 	%r32, [%r5];
	min.s32 	%r33, %r32, %r31;
	st.shared.u32 	[%r5], %r33;
	bar.sync 	0;
	ld.shared.u32 	%r34, [%r16+12];
	ld.shared.u32 	%r35, [%r18+192];
	add.s32 	%r36, %r35, %r34;
	ld.shared.u32 	%r37, [%r5];
	min.s32 	%r38, %r37, %r36;
	st.shared.u32 	[%r5], %r38;
	bar.sync 	0;
	ld.shared.u32 	%r39, [%r16+16];
	ld.shared.u32 	%r40, [%r18+256];
	add.s32 	%r41, %r40, %r39;
	ld.shared.u32 	%r42, [%r5];
	min.s32 	%r43, %r42, %r41;
	st.shared.u32 	[%r5], %r43;
	bar.sync 	0;
	ld.shared.u32 	%r44, [%r16+20];
	ld.shared.u32 	%r45, [%r18+320];
	add.s32 	%r46, %r45, %r44;
	ld.shared.u32 	%r47, [%r5];
	min.s32 	%r48, %r47, %r46;
	st.shared.u32 	[%r5], %r48;
	bar.sync 	0;
	ld.shared.u32 	%r49, [%r16+24];
	ld.shared.u32 	%r50, [%r18+384];
	add.s32 	%r51, %r50, %r49;
	ld.shared.u32 	%r52, [%r5];
	min.s32 	%r53, %r52, %r51;
	st.shared.u32 	[%r5], %r53;
	bar.sync 	0;
	ld.shared.u32 	%r54, [%r16+28];
	ld.shared.u32 	%r55, [%r18+448];
	add.s32 	%r56, %r55, %r54;
	ld.shared.u32 	%r57, [%r5];
	min.s32 	%r58, %r57, %r56;
	st.shared.u32 	[%r5], %r58;
	bar.sync 	0;
	ld.shared.u32 	%r59, [%r16+32];
	ld.shared.u32 	%r60, [%r18+512];
	add.s32 	%r61, %r60, %r59;
	ld.shared.u32 	%r62, [%r5];
	min.s32 	%r63, %r62, %r61;
	st.shared.u32 	[%r5], %r63;
	bar.sync 	0;
	ld.shared.u32 	%r64, [%r16+36];
	ld.shared.u32 	%r65, [%r18+576];
	add.s32 	%r66, %r65, %r64;
	ld.shared.u32 	%r67, [%r5];
	min.s32 	%r68, %r67, %r66;
	st.shared.u32 	[%r5], %r68;
	bar.sync 	0;
	ld.shared.u32 	%r69, [%r16+40];
	ld.shared.u32 	%r70, [%r18+640];
	add.s32 	%r71, %r70, %r69;
	ld.shared.u32 	%r72, [%r5];
	min.s32 	%r73, %r72, %r71;
	st.shared.u32 	[%r5], %r73;
	bar.sync 	0;
	ld.shared.u32 	%r74, [%r16+44];
	ld.shared.u32 	%r75, [%r18+704];
	add.s32 	%r76, %r75, %r74;
	ld.shared.u32 	%r77, [%r5];
	min.s32 	%r78, %r77, %r76;
	st.shared.u32 	[%r5], %r78;
	bar.sync 	0;
	ld.shared.u32 	%r79, [%r16+48];
	ld.shared.u32 	%r80, [%r18+768];
	add.s32 	%r81, %r80, %r79;
	ld.shared.u32 	%r82, [%r5];
	min.s32 	%r83, %r82, %r81;
	st.shared.u32 	[%r5], %r83;
	bar.sync 	0;
	ld.shared.u32 	%r84, [%r16+52];
	ld.shared.u32 	%r85, [%r18+832];
	add.s32 	%r86, %r85, %r84;
	ld.shared.u32 	%r87, [%r5];
	min.s32 	%r88, %r87, %r86;
	st.shared.u32 	[%r5], %r88;
	bar.sync 	0;
	ld.shared.u32 	%r89, [%r16+56];
	ld.shared.u32 	%r90, [%r18+896];
	add.s32 	%r91, %r90, %r89;
	ld.shared.u32 	%r92, [%r5];
	min.s32 	%r93, %r92, %r91;
	st.shared.u32 	[%r5], %r93;
	bar.sync 	0;
	ld.shared.u32 	%r94, [%r16+60];
	ld.shared.u32 	%r95, [%r18+960];
	add.s32 	%r96, %r95, %r94;
	ld.shared.u32 	%r97, [%r5];
	min.s32 	%r98, %r97, %r96;
	st.shared.u32 	[%r5], %r98;
	bar.sync 	0;
	not.pred 	%p3, %p1;
	@%p3 bra 	$L__BB1_4;
	ld.shared.u32 	%r99, [%r5];
	st.global.u32 	[%rd1], %r99;
$L__BB1_4:
	ret;

}
	// .globl	_Z19fw_kernel_phase_twoILi16EEvjjPi
.visible .entry _Z19fw_kernel_phase_twoILi16EEvjjPi(
	.param .u32 _Z19fw_kernel_phase_twoILi16EEvjjPi_param_0,
	.param .u32 _Z19fw_kernel_phase_twoILi16EEvjjPi_param_1,
	.param .u64 .ptr .align 1 _Z19fw_kernel_phase_twoILi16EEvjjPi_param_2
)
{
	.reg .pred 	%p<8>;
	.reg .b32 	%r<205>;
	.reg .b64 	%rd<7>;
	// demoted variable
	.shared .align 4 .b8 _ZZ19fw_kernel_phase_twoILi16EEvjjPiE7primary[1024];
	// demoted variable
	.shared .align 4 .b8 _ZZ19fw_kernel_phase_twoILi16EEvjjPiE7current[1024];
	ld.param.u32 	%r14, [_Z19fw_kernel_phase_twoILi16EEvjjPi_param_0];
	ld.param.u32 	%r15, [_Z19fw_kernel_phase_twoILi16EEvjjPi_param_1];
	ld.param.u64 	%rd3, [_Z19fw_kernel_phase_twoILi16EEvjjPi_param_2];
	cvta.to.global.u64 	%rd1, %rd3;
	mov.u32 	%r1, %ctaid.x;
	setp.eq.s32 	%p2, %r1, %r14;
	@%p2 bra 	$L__BB2_10;
	mov.u32 	%r2, %tid.x;
	mov.u32 	%r3, %tid.y;
	shl.b32 	%r17, %r14, 4;
	add.s32 	%r4, %r17, %r3;
	add.s32 	%r5, %r17, %r2;
	mov.b32 	%r203, 1061109567;
	max.u32 	%r18, %r4, %r5;
	setp.ge.u32 	%p3, %r18, %r15;
	@%p3 bra 	$L__BB2_3;
	mad.lo.s32 	%r19, %r4, %r15, %r5;
	mul.wide.u32 	%rd4, %r19, 4;
	add.s64 	%rd5, %rd1, %rd4;
	ld.global.u32 	%r203, [%rd5];
$L__BB2_3:
	shl.b32 	%r21, %r3, 6;
	mov.u32 	%r22, _ZZ19fw_kernel_phase_twoILi16EEvjjPiE7primary;
	add.s32 	%r8, %r22, %r21;
	shl.b32 	%r23, %r2, 2;
	add.s32 	%r24, %r8, %r23;
	st.shared.u32 	[%r24], %r203;
	mov.u32 	%r9, %ctaid.y;
	setp.eq.s32 	%p4, %r9, 0;
	selp.b32 	%r25, %r14, %r1, %p4;
	selp.b32 	%r26, %r1, %r14, %p4;
	shl.b32 	%r27, %r26, 4;
	add.s32 	%r28, %r27, %r2;
	shl.b32 	%r29, %r25, 4;
	add.s32 	%r30, %r29, %r3;
	max.u32 	%r31, %r30, %r28;
	setp.lt.u32 	%p1, %r31, %r15;
	setp.ge.u32 	%p5, %r31, %r15;
	mad.lo.s32 	%r32, %r30, %r15, %r28;
	mul.wide.u32 	%rd6, %r32, 4;
	add.s64 	%rd2, %rd1, %rd6;
	mov.b32 	%r204, 1061109567;
	@%p5 bra 	$L__BB2_5;
	ld.global.u32 	%r204, [%rd2];
$L__BB2_5:
	setp.eq.s32 	%p6, %r9, 0;
	mov.u32 	%r34, _ZZ19fw_kernel_phase_twoILi16EEvjjPiE7current;
	add.s32 	%r12, %r34, %r21;
	add.s32 	%r13, %r12, %r23;
	st.shared.u32 	[%r13], %r204;
	bar.sync 	0;
	@%p6 bra 	$L__BB2_7;
	add.s32 	%r38, %r22, %r23;
	ld.shared.u32 	%r39, [%r12];
	ld.shared.u32 	%r40, [%r38];
	add.s32 	%r41, %r40, %r39;
	ld.shared.u32 	%r42, [%r13];
	min.s32 	%r43, %r42, %r41;
	st.shared.u32 	[%r13], %r43;
	bar.sync 	0;
	ld.shared.u32 	%r44, [%r12+4];
	ld.shared.u32 	%r45, [%r38+64];
	add.s32 	%r46, %r45, %r44;
	ld.shared.u32 	%r47, [%r13];
	min.s32 	%r48, %r47, %r46;
	st.shared.u32 	[%r13], %r48;
	bar.sync 	0;
	ld.shared.u32 	%r49, [%r12+8];
	ld.shared.u32 	%r50, [%r38+128];
	add.s32 	%r51, %r50, %r49;
	ld.shared.u32 	%r52, [%r13];
	min.s32 	%r53, %r52, %r51;
	st.shared.u32 	[%r13], %r53;
	bar.sync 	0;
	ld.shared.u32 	%r54, [%r12+12];
	ld.shared.u32 	%r55, [%r38+192];
	add.s32 	%r56, %r55, %r54;
	ld.shared.u32 	%r57, [%r13];
	min.s32 	%r58, %r57, %r56;
	st.shared.u32 	[%r13], %r58;
	bar.sync 	0;
	ld.shared.u32 	%r59, [%r12+16];
	ld.shared.u32 	%r60, [%r38+256];
	add.s32 	%r61, %r60, %r59;
	ld.shared.u32 	%r62, [%r13];
	min.s32 	%r63, %r62, %r61;
	st.shared.u32 	[%r13], %r63;
	bar.sync 	0;
	ld.shared.u32 	%r64, [%r12+20];
	ld.shared.u32 	%r65, [%r38+320];
	add.s32 	%r66, %r65, %r64;
	ld.shared.u32 	%r67, [%r13];
	min.s32 	%r68, %r67, %r66;
	st.shared.u32 	[%r13], %r68;
	bar.sync 	0;
	ld.shared.u32 	%r69, [%r12+24];
	ld.shared.u32 	%r70, [%r38+384];
	add.s32 	%r71, %r70, %r69;
	ld.shared.u32 	%r72, [%r13];
	min.s32 	%r73, %r72, %r71;
	st.shared.u32 	[%r13], %r73;
	bar.sync 	0;
	ld.shared.u32 	%r74, [%r12+28];
	ld.shared.u32 	%r75, [%r38+448];
	add.s32 	%r76, %r75, %r74;
	ld.shared.u32 	%r77, [%r13];
	min.s32 	%r78, %r77, %r76;
	st.shared.u32 	[%r13], %r78;
	bar.sync 	0;
	ld.shared.u32 	%r79, [%r12+32];
	ld.shared.u32 	%r80, [%r38+512];
	add.s32 	%r81, %r80, %r79;
	ld.shared.u32 	%r82, [%r13];
	min.s32 	%r83, %r82, %r81;
	st.shared.u32 	[%r13], %r83;
	bar.sync 	0;
	ld.shared.u32 	%r84, [%r12+36];
	ld.shared.u32 	%r85, [%r38+576];
	add.s32 	%r86, %r85, %r84;
	ld.shared.u32 	%r87, [%r13];
	min.s32 	%r88, %r87, %r86;
	st.shared.u32 	[%r13], %r88;
	bar.sync 	0;
	ld.shared.u32 	%r89, [%r12+40];
	ld.shared.u32 	%r90, [%r38+640];
	add.s32 	%r91, %r90, %r89;
	ld.shared.u32 	%r92, [%r13];
	min.s32 	%r93, %r92, %r91;
	st.shared.u32 	[%r13], %r93;
	bar.sync 	0;
	ld.shared.u32 	%r94, [%r12+44];
	ld.shared.u32 	%r95, [%r38+704];
	add.s32 	%r96, %r95, %r94;
	ld.shared.u32 	%r97, [%r13];
	min.s32 	%r98, %r97, %r96;
	st.shared.u32 	[%r13], %r98;
	bar.sync 	0;
	ld.shared.u32 	%r99, [%r12+48];
	ld.shared.u32 	%r100, [%r38+768];
	add.s32 	%r101, %r100, %r99;
	ld.shared.u32 	%r102, [%r13];
	min.s32 	%r103, %r102, %r101;
	st.shared.u32 	[%r13], %r103;
	bar.sync 	0;
	ld.shared.u32 	%r104, [%r12+52];
	ld.shared.u32 	%r105, [%r38+832];
	add.s32 	%r106, %r105, %r104;
	ld.shared.u32 	%r107, [%r13];
	min.s32 	%r108, %r107, %r106;
	st.shared.u32 	[%r13], %r108;
	bar.sync 	0;
	ld.shared.u32 	%r109, [%r12+56];
	ld.shared.u32 	%r110, [%r38+896];
	add.s32 	%r111, %r110, %r109;
	ld.shared.u32 	%r112, [%r13];
	min.s32 	%r113, %r112, %r111;
	st.shared.u32 	[%r13], %r113;
	bar.sync 	0;
	ld.shared.u32 	%r114, [%r12+60];
	ld.shared.u32 	%r115, [%r38+960];
	add.s32 	%r116, %r115, %r114;
	ld.shared.u32 	%r117, [%r13];
	min.s32 	%r118, %r117, %r116;
	st.shared.u32 	[%r13], %r118;
	bar.sync 	0;
	bra.uni 	$L__BB2_8;
$L__BB2_7:
	add.s32 	%r121, %r34, %r23;
	ld.shared.u32 	%r122, [%r8];
	ld.shared.u32 	%r123, [%r121];
	add.s32 	%r124, %r123, %r122;
	ld.shared.u32 	%r125, [%r13];
	min.s32 	%r126, %r125, %r124;
	st.shared.u32 	[%r13], %r126;
	bar.sync 	0;
	ld.shared.u32 	%r127, [%r8+4];
	ld.shared.u32 	%r128, [%r121+64];
	add.s32 	%r129, %r128, %r127;
	ld.shared.u32 	%r130, [%r13];
	min.s32 	%r131, %r130, %r129;
	st.shared.u32 	[%r13], %r131;
	bar.sync 	0;
	ld.shared.u32 	%r132, [%r8+8];
	ld.shared.u32 	%r133, [%r121+128];
	add.s32 	%r134, %r133, %r132;
	ld.shared.u32 	%r135, [%r13];
	min.s32 	%r136, %r135, %r134;
	st.shared.u32 	[%r13], %r136;
	bar.sync 	0;
	ld.shared.u32 	%r137, [%r8+12];
	ld.shared.u32 	%r138, [%r121+192];
	add.s32 	%r139, %r138, %r137;
	ld.shared.u32 	%r140, [%r13];
	min.s32 	%r141, %r140, %r139;
	st.shared.u32 	[%r13], %r141;
	bar.sync 	0;
	ld.shared.u32 	%r142, [%r8+16];
	ld.shared.u32 	%r143, [%r121+256];
	add.s32 	%r144, %r143, %r142;
	ld.shared.u32 	%r145, [%r13];
	min.s32 	%r146, %r145, %r144;
	st.shared.u32 	[%r13], %r146;
	bar.sync 	0;
	ld.shared.u32 	%r147, [%r8+20];
	ld.shared.u32 	%r148, [%r121+320];
	add.s32 	%r149, %r148, %r147;
	ld.shared.u32 	%r150, [%r13];
	min.s32 	%r151, %r150, %r149;
	st.shared.u32 	[%r13], %r151;
	bar.sync 	0;
	ld.shared.u32 	%r152, [%r8+24];
	ld.shared.u32 	%r153, [%r121+384];
	add.s32 	%r154, %r153, %r152;
	ld.shared.u32 	%r155, [%r13];
	min.s32 	%r156, %r155, %r154;
	st.shared.u32 	[%r13], %r156;
	bar.sync 	0;
	ld.shared.u32 	%r157, [%r8+28];
	ld.shared.u32 	%r158, [%r121+448];
	add.s32 	%r159, %r158, %r157;
	ld.shared.u32 	%r160, [%r13];
	min.s32 	%r161, %r160, %r159;
	st.shared.u32 	[%r13], %r161;
	bar.sync 	0;
	ld.shared.u32 	%r162, [%r8+32];
	ld.shared.u32 	%r163, [%r121+512];
	add.s32 	%r164, %r163, %r162;
	ld.shared.u32 	%r165, [%r13];
	min.s32 	%r166, %r165, %r164;
	st.shared.u32 	[%r13], %r166;
	bar.sync 	0;
	ld.shared.u32 	%r167, [%r8+36];
	ld.shared.u32 	%r168, [%r121+576];
	add.s32 	%r169, %r168, %r167;
	ld.shared.u32 	%r170, [%r13];
	min.s32 	%r171, %r170, %r169;
	st.shared.u32 	[%r13], %r171;
	bar.sync 	0;
	ld.shared.u32 	%r172, [%r8+40];
	ld.shared.u32 	%r173, [%r121+640];
	add.s32 	%r174, %r173, %r172;
	ld.shared.u32 	%r175, [%r13];
	min.s32 	%r176, %r175, %r174;
	st.shared.u32 	[%r13], %r176;
	bar.sync 	0;
	ld.shared.u32 	%r177, [%r8+44];
	ld.shared.u32 	%r178, [%r121+704];
	add.s32 	%r179, %r178, %r177;
	ld.shared.u32 	%r180, [%r13];
	min.s32 	%r181, %r180, %r179;
	st.shared.u32 	[%r13], %r181;
	bar.sync 	0;
	ld.shared.u32 	%r182, [%r8+48];
	ld.shared.u32 	%r183, [%r121+768];
	add.s32 	%r184, %r183, %r182;
	ld.shared.u32 	%r185, [%r13];
	min.s32 	%r186, %r185, %r184;
	st.shared.u32 	[%r13], %r186;
	bar.sync 	0;
	ld.shared.u32 	%r187, [%r8+52];
	ld.shared.u32 	%r188, [%r121+832];
	add.s32 	%r189, %r188, %r187;
	ld.shared.u32 	%r190, [%r13];
	min.s32 	%r191, %r190, %r189;
	st.shared.u32 	[%r13], %r191;
	bar.sync 	0;
	ld.shared.u32 	%r192, [%r8+56];
	ld.shared.u32 	%r193, [%r121+896];
	add.s32 	%r194, %r193, %r192;
	ld.shared.u32 	%r195, [%r13];
	min.s32 	%r196, %r195, %r194;
	st.shared.u32 	[%r13], %r196;
	bar.sync 	0;
	ld.shared.u32 	%r197, [%r8+60];
	ld.shared.u32 	%r198, [%r121+960];
	add.s32 	%r199, %r198, %r197;
	ld.shared.u32 	%r200, [%r13];
	min.s32 	%r201, %r200, %r199;
	st.shared.u32 	[%r13], %r201;
	bar.sync 	0;
$L__BB2_8:
	not.pred 	%p7, %p1;
	@%p7 bra 	$L__BB2_10;
	ld.shared.u32 	%r202, [%r13];
	st.global.u32 	[%rd2], %r202;
$L__BB2_10:
	ret;

}
	// .globl	_Z21fw_kernel_phase_threeILi16EEvjjPi
.visible .entry _Z21fw_kernel_phase_threeILi16EEvjjPi(
	.param .u32 _Z21fw_kernel_phase_threeILi16EEvjjPi_param_0,
	.param .u32 _Z21fw_kernel_phase_threeILi16EEvjjPi_param_1,
	.param .u64 .ptr .align 1 _Z21fw_kernel_phase_threeILi16EEvjjPi_param_2
)
{
	.reg .pred 	%p<9>;
	.reg .b32 	%r<107>;
	.reg .b64 	%rd<9>;
	// demoted variable
	.shared .align 4 .b8 _ZZ21fw_kernel_phase_threeILi16EEvjjPiE10primaryRow[1024];
	// demoted variable
	.shared .align 4 .b8 _ZZ21fw_kernel_phase_threeILi16EEvjjPiE10primaryCol[1024];
	ld.param.u32 	%r18, [_Z21fw_kernel_phase_threeILi16EEvjjPi_param_0];
	ld.param.u32 	%r19, [_Z21fw_kernel_phase_threeILi16EEvjjPi_param_1];
	ld.param.u64 	%rd3, [_Z21fw_kernel_phase_threeILi16EEvjjPi_param_2];
	cvta.to.global.u64 	%rd1, %rd3;
	mov.u32 	%r1, %ctaid.x;
	setp.eq.s32 	%p2, %r1, %r18;
	mov.u32 	%r2, %ctaid.y;
	setp.eq.s32 	%p3, %r2, %r18;
	or.pred  	%p4, %p2, %p3;
	@%p4 bra 	$L__BB3_9;
	mov.u32 	%r3, %tid.x;
	mov.u32 	%r4, %tid.y;
	mov.u32 	%r21, %ntid.y;
	mad.lo.s32 	%r5, %r21, %r2, %r4;
	mov.u32 	%r22, %ntid.x;
	mad.lo.s32 	%r6, %r22, %r1, %r3;
	shl.b32 	%r23, %r18, 4;
	add.s32 	%r7, %r23, %r4;
	add.s32 	%r8, %r23, %r3;
	max.u32 	%r24, %r5, %r6;
	setp.lt.u32 	%p1, %r24, %r19;
	setp.ge.u32 	%p5, %r24, %r19;
	mul.lo.s32 	%r9, %r19, %r5;
	add.s32 	%r25, %r9, %r6;
	mul.wide.u32 	%rd4, %r25, 4;
	add.s64 	%rd2, %rd1, %rd4;
	mov.b32 	%r104, 1061109567;
	@%p5 bra 	$L__BB3_3;
	ld.global.u32 	%r104, [%rd2];
$L__BB3_3:
	mov.b32 	%r105, 1061109567;
	max.u32 	%r27, %r5, %r8;
	setp.ge.u32 	%p6, %r27, %r19;
	@%p6 bra 	$L__BB3_5;
	add.s32 	%r28, %r9, %r8;
	mul.wide.u32 	%rd5, %r28, 4;
	add.s64 	%rd6, %rd1, %rd5;
	ld.global.u32 	%r105, [%rd6];
$L__BB3_5:
	shl.b32 	%r30, %r4, 6;
	mov.u32 	%r31, _ZZ21fw_kernel_phase_threeILi16EEvjjPiE10primaryCol;
	add.s32 	%r14, %r31, %r30;
	shl.b32 	%r32, %r3, 2;
	add.s32 	%r33, %r14, %r32;
	st.shared.u32 	[%r33], %r105;
	mov.b32 	%r106, 1061109567;
	max.u32 	%r34, %r6, %r7;
	setp.ge.u32 	%p7, %r34, %r19;
	@%p7 bra 	$L__BB3_7;
	mad.lo.s32 	%r35, %r7, %r19, %r6;
	mul.wide.u32 	%rd7, %r35, 4;
	add.s64 	%rd8, %rd1, %rd7;
	ld.global.u32 	%r106, [%rd8];
$L__BB3_7:
	mov.u32 	%r37, _ZZ21fw_kernel_phase_threeILi16EEvjjPiE10primaryRow;
	add.s32 	%r39, %r37, %r32;
	add.s32 	%r40, %r39, %r30;
	st.shared.u32 	[%r40], %r106;
	bar.sync 	0;
	ld.shared.u32 	%r41, [%r14];
	ld.shared.u32 	%r42, [%r39];
	add.s32 	%r43, %r42, %r41;
	min.s32 	%r44, %r104, %r43;
	ld.shared.u32 	%r45, [%r14+4];
	ld.shared.u32 	%r46, [%r39+64];
	add.s32 	%r47, %r46, %r45;
	min.s32 	%r48, %r44, %r47;
	ld.shared.u32 	%r49, [%r14+8];
	ld.shared.u32 	%r50, [%r39+128];
	add.s32 	%r51, %r50, %r49;
	min.s32 	%r52, %r48, %r51;
	ld.shared.u32 	%r53, [%r14+12];
	ld.shared.u32 	%r54, [%r39+192];
	add.s32 	%r55, %r54, %r53;
	min.s32 	%r56, %r52, %r55;
	ld.shared.u32 	%r57, [%r14+16];
	ld.shared.u32 	%r58, [%r39+256];
	add.s32 	%r59, %r58, %r57;
	min.s32 	%r60, %r56, %r59;
	ld.shared.u32 	%r61, [%r14+20];
	ld.shared.u32 	%r62, [%r39+320];
	add.s32 	%r63, %r62, %r61;
	min.s32 	%r64, %r60, %r63;
	ld.shared.u32 	%r65, [%r14+24];
	ld.shared.u32 	%r66, [%r39+384];
	add.s32 	%r67, %r66, %r65;
	min.s32 	%r68, %r64, %r67;
	ld.shared.u32 	%r69, [%r14+28];
	ld.shared.u32 	%r70, [%r39+448];
	add.s32 	%r71, %r70, %r69;
	min.s32 	%r72, %r68, %r71;
	ld.shared.u32 	%r73, [%r14+32];
	ld.shared.u32 	%r74, [%r39+512];
	add.s32 	%r75, %r74, %r73;
	min.s32 	%r76, %r72, %r75;
	ld.shared.u32 	%r77, [%r14+36];
	ld.shared.u32 	%r78, [%r39+576];
	add.s32 	%r79, %r78, %r77;
	min.s32 	%r80, %r76, %r79;
	ld.shared.u32 	%r81, [%r14+40];
	ld.shared.u32 	%r82, [%r39+640];
	add.s32 	%r83, %r82, %r81;
	min.s32 	%r84, %r80, %r83;
	ld.shared.u32 	%r85, [%r14+44];
	ld.shared.u32 	%r86, [%r39+704];
	add.s32 	%r87, %r86, %r85;
	min.s32 	%r88, %r84, %r87;
	ld.shared.u32 	%r89, [%r14+48];
	ld.shared.u32 	%r90, [%r39+768];
	add.s32 	%r91, %r90, %r89;
	min.s32 	%r92, %r88, %r91;
	ld.shared.u32 	%r93, [%r14+52];
	ld.shared.u32 	%r94, [%r39+832];
	add.s32 	%r95, %r94, %r93;
	min.s32 	%r96, %r92, %r95;
	ld.shared.u32 	%r97, [%r14+56];
	ld.shared.u32 	%r98, [%r39+896];
	add.s32 	%r99, %r98, %r97;
	min.s32 	%r100, %r96, %r99;
	ld.shared.u32 	%r101, [%r14+60];
	ld.shared.u32 	%r102, [%r39+960];
	add.s32 	%r103, %r102, %r101;
	min.s32 	%r17, %r100, %r103;
	not.pred 	%p8, %p1;
	@%p8 bra 	$L__BB3_9;
	st.global.u32 	[%rd2], %r17;
$L__BB3_9:
	ret;

}


// ===== COMPILED SASS (sm_100) =====

	.target	sm_100

	.elftype	@"ET_EXEC"


//--------------------- .note.nv.tkinfo           --------------------------
	.section	.note.nv.tkinfo,"",@"SHT_NOTE"
	.sectionflags	@"SHF_NOTE_NV_TKINFO"
	.tkinfo
        /*0018*/ 	.word	0x00000002
        /*0030*/ 	.string	""
        /*0030*/ 	.string	"ptxas"
        /*0030*/ 	.string	"Cuda compilation tools, release 13.0, V13.0.88"
        /*0030*/ 	.string	"Build cuda_13.0.r13.0/compiler.36424714_0"
        /*0030*/ 	.string	"-arch sm_100 -m 64 "



//--------------------- .note.nv.cuinfo           --------------------------
	.section	.note.nv.cuinfo,"",@"SHT_NOTE"
	.sectionflags	@"SHF_NOTE_NV_CUINFO"
        /*0018*/ 	.short	0x0002
        /*001a*/ 	.short	0x0064
        /*001c*/ 	.short	0x0082
	.zero		2


//--------------------- .nv.info                  --------------------------
	.section	.nv.info,"",@"SHT_CUDA_INFO"
	.align	4


	//----- nvinfo : EIATTR_REGCOUNT
	.align		4
        /*0000*/ 	.byte	0x04, 0x2f
        /*0002*/ 	.short	(.L_1 - .L_0)
	.align		4
.L_0:
        /*0004*/ 	.word	index@(_Z15wake_gpu_kerneli)
        /*0008*/ 	.word	0x00000004


	//----- nvinfo : EIATTR_FRAME_SIZE
	.align		4
.L_1:
        /*000c*/ 	.byte	0x04, 0x11
        /*000e*/ 	.short	(.L_3 - .L_2)
	.align		4
.L_2:
        /*0010*/ 	.word	index@(_Z15wake_gpu_kerneli)
        /*0014*/ 	.word	0x00000000


	//----- nvinfo : EIATTR_REGCOUNT
	.align		4
.L_3:
        /*0018*/ 	.byte	0x04, 0x2f
        /*001a*/ 	.short	(.L_5 - .L_4)
	.align		4
.L_4:
        /*001c*/ 	.word	index@(_Z19fw_kernel_phase_oneILi16EEvjjPi)
        /*0020*/ 	.word	0x00000010


	//----- nvinfo : EIATTR_FRAME_SIZE
	.align		4
.L_5:
        /*0024*/ 	.byte	0x04, 0x11
        /*0026*/ 	.short	(.L_7 - .L_6)
	.align		4
.L_6:
        /*0028*/ 	.word	index@(_Z19fw_kernel_phase_oneILi16EEvjjPi)
        /*002c*/ 	.word	0x00000000


	//----- nvinfo : EIATTR_REGCOUNT
	.align		4
.L_7:
        /*0030*/ 	.byte	0x04, 0x2f
        /*0032*/ 	.short	(.L_9 - .L_8)
	.align		4
.L_8:
        /*0034*/ 	.word	index@(_Z19fw_kernel_phase_twoILi16EEvjjPi)
        /*0038*/ 	.word	0x00000012


	//----- nvinfo : EIATTR_FRAME_SIZE
	.align		4
.L_9:
        /*003c*/ 	.byte	0x04, 0x11
        /*003e*/ 	.short	(.L_11 - .L_10)
	.align		4
.L_10:
        /*0040*/ 	.word	index@(_Z19fw_kernel_phase_twoILi16EEvjjPi)
        /*0044*/ 	.word	0x00000000


	//----- nvinfo : EIATTR_REGCOUNT
	.align		4
.L_11:
        /*0048*/ 	.byte	0x04, 0x2f
        /*004a*/ 	.short	(.L_13 - .L_12)
	.align		4
.L_12:
        /*004c*/ 	.word	index@(_Z21fw_kernel_phase_threeILi16EEvjjPi)
        /*0050*/ 	.word	0x0000001e


	//----- nvinfo : EIATTR_FRAME_SIZE
	.align		4
.L_13:
        /*0054*/ 	.byte	0x04, 0x11
        /*0056*/ 	.short	(.L_15 - .L_14)
	.align		4
.L_14:
        /*0058*/ 	.word	index@(_Z21fw_kernel_phase_threeILi16EEvjjPi)
        /*005c*/ 	.word	0x00000000


	//----- nvinfo : EIATTR_MIN_STACK_SIZE
	.align		4
.L_15:
        /*0060*/ 	.byte	0x04, 0x12
        /*0062*/ 	.short	(.L_17 - .L_16)
	.align		4
.L_16:
        /*0064*/ 	.word	index@(_Z21fw_kernel_phase_threeILi16EEvjjPi)
        /*0068*/ 	.word	0x00000000


	//----- nvinfo : EIATTR_MIN_STACK_SIZE
	.align		4
.L_17:
        /*006c*/ 	.byte	0x04, 0x12
        /*006e*/ 	.short	(.L_19 - .L_18)
	.align		4
.L_18:
        /*0070*/ 	.word	index@(_Z19fw_kernel_phase_twoILi16EEvjjPi)
        /*0074*/ 	.word	0x00000000


	//----- nvinfo : EIATTR_MIN_STACK_SIZE
	.align		4
.L_19:
        /*0078*/ 	.byte	0x04, 0x12
        /*007a*/ 	.short	(.L_21 - .L_20)
	.align		4
.L_20:
        /*007c*/ 	.word	index@(_Z19fw_kernel_phase_oneILi16EEvjjPi)
        /*0080*/ 	.word	0x00000000


	//----- nvinfo : EIATTR_MIN_STACK_SIZE
	.align		4
.L_21:
        /*0084*/ 	.byte	0x04, 0x12
        /*0086*/ 	.short	(.L_23 - .L_22)
	.align		4
.L_22:
        /*0088*/ 	.word	index@(_Z15wake_gpu_kerneli)
        /*008c*/ 	.word	0x00000000
.L_23:


//--------------------- .nv.compat                --------------------------
	.section	.nv.compat,"",@"SHT_CUDA_COMPAT_INFO"
	.align	4
        /*0000*/ 	.byte	0x02, 0x09, 0x00, 0x00, 0x02, 0x02, 0x01, 0x00, 0x02, 0x05, 0x05, 0x00, 0x03, 0x07, 0x01, 0x01
        /*0010*/ 	.byte	0x02, 0x03, 0x00, 0x00, 0x02, 0x06, 0x01, 0x00, 0x04, 0x0b, 0x08, 0x00, 0x09, 0x00, 0x00, 0x00
        /*0020*/ 	.byte	0x00, 0x00, 0x00, 0x00


//--------------------- .nv.info._Z21fw_kernel_phase_threeILi16EEvjjPi --------------------------
	.section	.nv.info._Z21fw_kernel_phase_threeILi16EEvjjPi,"",@"SHT_CUDA_INFO"
	.sectionflags	@""
	.align	4


	//----- nvinfo : EIATTR_CUDA_API_VERSION
	.align		4
        /*0000*/ 	.byte	0x04, 0x37
        /*0002*/ 	.short	(.L_25 - .L_24)
.L_24:
        /*0004*/ 	.word	0x00000082


	//----- nvinfo : EIATTR_KPARAM_INFO
	.align		4
.L_25:
        /*0008*/ 	.byte	0x04, 0x17
        /*000a*/ 	.short	(.L_27 - .L_26)
.L_26:
        /*000c*/ 	.word	0x00000000
        /*0010*/ 	.short	0x0002
        /*0012*/ 	.short	0x0008
        /*0014*/ 	.byte	0x00, 0xf5, 0x21, 0x00


	//----- nvinfo : EIATTR_KPARAM_INFO
	.align		4
.L_27:
        /*0018*/ 	.byte	0x04, 0x17
        /*001a*/ 	.short	(.L_29 - .L_28)
.L_28:
        /*001c*/ 	.word	0x00000000
        /*0020*/ 	.short	0x0001
        /*0022*/ 	.short	0x0004
        /*0024*/ 	.byte	0x00, 0xf0, 0x11, 0x00


	//----- nvinfo : EIATTR_KPARAM_INFO
	.align		4
.L_29:
        /*0028*/ 	.byte	0x04, 0x17
        /*002a*/ 	.short	(.L_31 - .L_30)
.L_30:
        /*002c*/ 	.word	0x00000000
        /*0030*/ 	.short	0x0000
        /*0032*/ 	.short	0x0000
        /*0034*/ 	.byte	0x00, 0xf0, 0x11, 0x00


	//----- nvinfo : EIATTR_SPARSE_MMA_MASK
	.align		4
.L_31:
        /*0038*/ 	.byte	0x03, 0x50
        /*003a*/ 	.short	0x0000


	//----- nvinfo : EIATTR_MAXREG_COUNT
	.align		4
        /*003c*/ 	.byte	0x03, 0x1b
        /*003e*/ 	.short	0x00ff


	//----- nvinfo : EIATTR_NUM_BARRIERS
	.align		4
        /*0040*/ 	.byte	0x02, 0x4c
        /*0042*/ 	.byte	0x01
	.zero		1


	//----- nvinfo : EIATTR_MERCURY_ISA_VERSION
	.align		4
        /*0044*/ 	.byte	0x03, 0x5f
        /*0046*/ 	.short	0x0101


	//----- nvinfo : EIATTR_VRC_CTA_INIT_COUNT
	.align		4
        /*0048*/ 	.byte	0x02, 0x4a
	.zero		1
	.zero		1


	//----- nvinfo : EIATTR_EXIT_INSTR_OFFSETS
	.align		4
        /*004c*/ 	.byte	0x04, 0x1c
        /*004e*/ 	.short	(.L_33 - .L_32)


	//   ....[0]....
.L_32:
        /*0050*/ 	.word	0x00000060


	//   ....[1]....
        /*0054*/ 	.word	0x00000550


	//   ....[2]....
        /*0058*/ 	.word	0x00000570


	//----- nvinfo : EIATTR_CBANK_PARAM_SIZE
	.align		4
.L_33:
        /*005c*/ 	.byte	0x03, 0x19
        /*005e*/ 	.short	0x0010


	//----- nvinfo : EIATTR_PARAM_CBANK
	.align		4
        /*0060*/ 	.byte	0x04, 0x0a
        /*0062*/ 	.short	(.L_35 - .L_34)
	.align		4
.L_34:
        /*0064*/ 	.word	index@(.nv.constant0._Z21fw_kernel_phase_threeILi16EEvjjPi)
        /*0068*/ 	.short	0x0380
        /*006a*/ 	.short	0x0010


	//----- nvinfo : EIATTR_SW_WAR
	.align		4
.L_35:
        /*006c*/ 	.byte	0x04, 0x36
        /*006e*/ 	.short	(.L_37 - .L_36)
.L_36:
        /*0070*/ 	.word	0x00000008
.L_37:


//--------------------- .nv.info._Z19fw_kernel_phase_twoILi16EEvjjPi --------------------------
	.section	.nv.info._Z19fw_kernel_phase_twoILi16EEvjjPi,"",@"SHT_CUDA_INFO"
	.sectionflags	@""
	.align	4


	//----- nvinfo : EIATTR_CUDA_API_VERSION
	.align		4
        /*0000*/ 	.byte	0x04, 0x37
        /*0002*/ 	.short	(.L_39 - .L_38)
.L_38:
        /*0004*/ 	.word	0x00000082


	//----- nvinfo : EIATTR_KPARAM_INFO
	.align		4
.L_39:
        /*0008*/ 	.byte	0x04, 0x17
        /*000a*/ 	.short	(.L_41 - .L_40)
.L_40:
        /*000c*/ 	.word	0x00000000
        /*0010*/ 	.short	0x0002
        /*0012*/ 	.short	0x0008
        /*0014*/ 	.byte	0x00, 0xf5, 0x21, 0x00


	//----- nvinfo : EIATTR_KPARAM_INFO
	.align		4
.L_41:
        /*0018*/ 	.byte	0x04, 0x17
        /*001a*/ 	.short	(.L_43 - .L_42)
.L_42:
        /*001c*/ 	.word	0x00000000
        /*0020*/ 	.short	0x0001
        /*0022*/ 	.short	0x0004
        /*0024*/ 	.byte	0x00, 0xf0, 0x11, 0x00


	//----- nvinfo : EIATTR_KPARAM_INFO
	.align		4
.L_43:
        /*0028*/ 	.byte	0x04, 0x17
        /*002a*/ 	.short	(.L_45 - .L_44)
.L_44:
        /*002c*/ 	.word	0x00000000
        /*0030*/ 	.short	0x0000
        /*0032*/ 	.short	0x0000
        /*0034*/ 	.byte	0x00, 0xf0, 0x11, 0x00


	//----- nvinfo : EIATTR_SPARSE_MMA_MASK
	.align		4
.L_45:
        /*0038*/ 	.byte	0x03, 0x50
        /*003a*/ 	.short	0x0000


	//----- nvinfo : EIATTR_MAXREG_COUNT
	.align		4
        /*003c*/ 	.byte	0x03, 0x1b
        /*003e*/ 	.short	0x00ff


	//----- nvinfo : EIATTR_NUM_BARRIERS
	.align		4
        /*0040*/ 	.byte	0x02, 0x4c
        /*0042*/ 	.byte	0x01
	.zero		1


	//----- nvinfo : EIATTR_MERCURY_ISA_VERSION
	.align		4
        /*0044*/ 	.byte	0x03, 0x5f
        /*0046*/ 	.short	0x0101


	//----- nvinfo : EIATTR_VRC_CTA_INIT_COUNT
	.align		4
        /*0048*/ 	.byte	0x02, 0x4a
	.zero		1
	.zero		1


	//----- nvinfo : EIATTR_EXIT_INSTR_OFFSETS
	.align		4
        /*004c*/ 	.byte	0x04, 0x1c
        /*004e*/ 	.short	(.L_47 - .L_46)


	//   ....[0]....
.L_46:
        /*0050*/ 	.word	0x00000040


	//   ....[1]....
        /*0054*/ 	.word	0x00000ef0


	//   ....[2]....
        /*0058*/ 	.word	0x00000f20


	//----- nvinfo : EIATTR_CBANK_PARAM_SIZE
	.align		4
.L_47:
        /*005c*/ 	.byte	0x03, 0x19
        /*005e*/ 	.short	0x0010


	//----- nvinfo : EIATTR_PARAM_CBANK
	.align		4
        /*0060*/ 	.byte	0x04, 0x0a
        /*0062*/ 	.short	(.L_49 - .L_48)
	.align		4
.L_48:
        /*0064*/ 	.word	index@(.nv.constant0._Z19fw_kernel_phase_twoILi16EEvjjPi)
        /*0068*/ 	.short	0x0380
        /*006a*/ 	.short	0x0010


	//----- nvinfo : EIATTR_SW_WAR
	.align		4
.L_49:
        /*006c*/ 	.byte	0x04, 0x36
        /*006e*/ 	.short	(.L_51 - .L_50)
.L_50:
        /*0070*/ 	.word	0x00000008
.L_51:


//--------------------- .nv.info._Z19fw_kernel_phase_oneILi16EEvjjPi --------------------------
	.section	.nv.info._Z19fw_kernel_phase_oneILi16EEvjjPi,"",@"SHT_CUDA_INFO"
	.sectionflags	@""
	.align	4


	//----- nvinfo : EIATTR_CUDA_API_VERSION
	.align		4
        /*0000*/ 	.byte	0x04, 0x37
        /*0002*/ 	.short	(.L_53 - .L_52)
.L_52:
        /*0004*/ 	.word	0x00000082


	//----- nvinfo : EIATTR_KPARAM_INFO
	.align		4
.L_53:
        /*0008*/ 	.byte	0x04, 0x17
        /*000a*/ 	.short	(.L_55 - .L_54)
.L_54:
        /*000c*/ 	.word	0x00000000
        /*0010*/ 	.short	0x0002
        /*0012*/ 	.short	0x0008
        /*0014*/ 	.byte	0x00, 0xf5, 0x21, 0x00


	//----- nvinfo : EIATTR_KPARAM_INFO
	.align		4
.L_55:
        /*0018*/ 	.byte	0x04, 0x17
        /*001a*/ 	.short	(.L_57 - .L_56)
.L_56:
        /*001c*/ 	.word	0x00000000
        /*0020*/ 	.short	0x0001
        /*0022*/ 	.short	0x0004
        /*0024*/ 	.byte	0x00, 0xf0, 0x11, 0x00


	//----- nvinfo : EIATTR_KPARAM_INFO
	.align		4
.L_57:
        /*0028*/ 	.byte	0x04, 0x17
        /*002a*/ 	.short	(.L_59 - .L_58)
.L_58:
        /*002c*/ 	.word	0x00000000
        /*0030*/ 	.short	0x0000
        /*0032*/ 	.short	0x0000
        /*0034*/ 	.byte	0x00, 0xf0, 0x11, 0x00


	//----- nvinfo : EIATTR_SPARSE_MMA_MASK
	.align		4
.L_59:
        /*0038*/ 	.byte	0x03, 0x50
        /*003a*/ 	.short	0x0000


	//----- nvinfo : EIATTR_MAXREG_COUNT
	.align		4
        /*003c*/ 	.byte	0x03, 0x1b
        /*003e*/ 	.short	0x00ff


	//----- nvinfo : EIATTR_NUM_BARRIERS
	.align		4
        /*0040*/ 	.byte	0x02, 0x4c
        /*0042*/ 	.byte	0x01
	.zero		1


	//----- nvinfo : EIATTR_MERCURY_ISA_VERSION
	.align		4
        /*0044*/ 	.byte	0x03, 0x5f
        /*0046*/ 	.short	0x0101


	//----- nvinfo : EIATTR_VRC_CTA_INIT_COUNT
	.align		4
        /*0048*/ 	.byte	0x02, 0x4a
	.zero		1
	.zero		1


	//----- nvinfo : EIATTR_EXIT_INSTR_OFFSETS
	.align		4
        /*004c*/ 	.byte	0x04, 0x1c
        /*004e*/ 	.short	(.L_61 - .L_60)


	//   ....[0]....
.L_60:
        /*0050*/ 	.word	0x00000770


	//   ....[1]....
        /*0054*/ 	.word	0x000007a0


	//----- nvinfo : EIATTR_CBANK_PARAM_SIZE
	.align		4
.L_61:
        /*0058*/ 	.byte	0x03, 0x19
        /*005a*/ 	.short	0x0010


	//----- nvinfo : EIATTR_PARAM_CBANK
	.align		4
        /*005c*/ 	.byte	0x04, 0x0a
        /*005e*/ 	.short	(.L_63 - .L_62)
	.align		4
.L_62:
        /*0060*/ 	.word	index@(.nv.constant0._Z19fw_kernel_phase_oneILi16EEvjjPi)
        /*0064*/ 	.short	0x0380
        /*0066*/ 	.short	0x0010


	//----- nvinfo : EIATTR_SW_WAR
	.align		4
.L_63:
        /*0068*/ 	.byte	0x04, 0x36
        /*006a*/ 	.short	(.L_65 - .L_64)
.L_64:
        /*006c*/ 	.word	0x00000008
.L_65:


//--------------------- .nv.info._Z15wake_gpu_kerneli --------------------------
	.section	.nv.info._Z15wake_gpu_kerneli,"",@"SHT_CUDA_INFO"
	.sectionflags	@""
	.align	4


	//----- nvinfo : EIATTR_CUDA_API_VERSION
	.align		4
        /*0000*/ 	.byte	0x04, 0x37
        /*0002*/ 	.short	(.L_67 - .L_66)
.L_66:
        /*0004*/ 	.word	0x00000082


	//----- nvinfo : EIATTR_KPARAM_INFO
	.align		4
.L_67:
        /*0008*/ 	.byte	0x04, 0x17
        /*000a*/ 	.short	(.L_69 - .L_68)
.L_68:
        /*000c*/ 	.word	0x00000000
        /*0010*/ 	.short	0x0000
        /*0012*/ 	.short	0x0000
        /*0014*/ 	.byte	0x00, 0xf0, 0x11, 0x00


	//----- nvinfo : EIATTR_SPARSE_MMA_MASK
	.align		4
.L_69:
        /*0018*/ 	.byte	0x03, 0x50
        /*001a*/ 	.short	0x0000


	//----- nvinfo : EIATTR_MAXREG_COUNT
	.align		4
        /*001c*/ 	.byte	0x03, 0x1b
        /*001e*/ 	.short	0x00ff


	//----- nvinfo : EIATTR_MERCURY_ISA_VERSION
	.align		4
        /*0020*/ 	.byte	0x03, 0x5f
        /*0022*/ 	.short	0x0101


	//----- nvinfo : EIATTR_VRC_CTA_INIT_COUNT
	.align		4
        /*0024*/ 	.byte	0x02, 0x4a
	.zero		1
	.zero		1


	//----- nvinfo : EIATTR_EXIT_INSTR_OFFSETS
	.align		4
        /*0028*/ 	.byte	0x04, 0x1c
        /*002a*/ 	.short	(.L_71 - .L_70)


	//   ....[0]....
.L_70:
        /*002c*/ 	.word	0x00000010


	//----- nvinfo : EIATTR_CBANK_PARAM_SIZE
	.align		4
.L_71:
        /*0030*/ 	.byte	0x03, 0x19
        /*0032*/ 	.short	0x0004


	//----- nvinfo : EIATTR_PARAM_CBANK
	.align		4
        /*0034*/ 	.byte	0x04, 0x0a
        /*0036*/ 	.short	(.L_73 - .L_72)
	.align		4
.L_72:
        /*0038*/ 	.word	index@(.nv.constant0._Z15wake_gpu_kerneli)
        /*003c*/ 	.short	0x0380
        /*003e*/ 	.short	0x0004


	//----- nvinfo : EIATTR_SW_WAR
	.align		4
.L_73:
        /*0040*/ 	.byte	0x04, 0x36
        /*0042*/ 	.short	(.L_75 - .L_74)
.L_74:
        /*0044*/ 	.word	0x00000008
.L_75:


//--------------------- .nv.callgraph             --------------------------
	.section	.nv.callgraph,"",@"SHT_CUDA_CALLGRAPH"
	.align	4
	.sectionentsize	8
	.align		4
        /*0000*/ 	.word	0x00000000
	.align		4
        /*0004*/ 	.word	0xffffffff
	.align		4
        /*0008*/ 	.word	0x00000000
	.align		4
        /*000c*/ 	.word	0xfffffffe
	.align		4
        /*0010*/ 	.word	0x00000000
	.align		4
        /*0014*/ 	.word	0xfffffffd
	.align		4
        /*0018*/ 	.word	0x00000000
	.align		4
        /*001c*/ 	.word	0xfffffffc


//--------------------- .text._Z21fw_kernel_phase_threeILi16EEvjjPi --------------------------
	.section	.text._Z21fw_kernel_phase_threeILi16EEvjjPi,"ax",@progbits
	.align	128
        .global         _Z21fw_kernel_phase_threeILi16EEvjjPi
        .type           _Z21fw_kernel_phase_threeILi16EEvjjPi,@function
        .size           _Z21fw_kernel_phase_threeILi16EEvjjPi,(.L_x_6 - _Z21fw_kernel_phase_threeILi16EEvjjPi)
        .other          _Z21fw_kernel_phase_threeILi16EEvjjPi,@"STO_CUDA_ENTRY STV_DEFAULT"
_Z21fw_kernel_phase_threeILi16EEvjjPi:
.text._Z21fw_kernel_phase_threeILi16EEvjjPi:
[----:B------:R-:W-:Y:S08]  /*0000*/  LDC R1, c[0x0][0x37c] ;  /* 0x0000df00ff017b82 */ /* 0x000ff00000000800 */
[----:B------:R-:W0:Y:S08]  /*0010*/  S2UR UR5, SR_CTAID.Y ;  /* 0x00000000000579c3 */ /* 0x000e300000002600 */
[----:B------:R-:W0:Y:S08]  /*0020*/  LDC R4, c[0x0][0x380] ;  /* 0x0000e000ff047b82 */ /* 0x000e300000000800 */
[----:B------:R-:W1:Y:S01]  /*0030*/  S2UR UR4, SR_CTAID.X ;  /* 0x00000000000479c3 */ /* 0x000e620000002500 */
[----:B0-----:R-:W-:-:S04]  /*0040*/  ISETP.NE.AND P0, PT, R4, UR5, PT ;  /* 0x0000000504007c0c */ /* 0x001fc8000bf05270 */
[----:B-1----:R-:W-:-:S13]  /*0050*/  ISETP.EQ.OR P0, PT, R4, UR4, !P0 ;  /* 0x0000000404007c0c */ /* 0x002fda000c702670 */
[----:B------:R-:W-:Y:S05]  /*0060*/  @P0 EXIT ;  /* 0x000000000000094d */ /* 0x000fea0003800000 */
[----:B------:R-:W0:Y:S01]  /*0070*/  S2R R21, SR_TID.Y ;  /* 0x0000000000157919 */ /* 0x000e220000002200 */
[----:B------:R-:W0:Y:S01]  /*0080*/  LDC R0, c[0x0][0x364] ;  /* 0x0000d900ff007b82 */ /* 0x000e220000000800 */
[----:B------:R-:W1:Y:S01]  /*0090*/  LDCU UR7, c[0x0][0x384] ;  /* 0x00007080ff0777ac */ /* 0x000e620008000800 */
[----:B------:R-:W-:Y:S01]  /*00a0*/  IMAD.MOV.U32 R8, RZ, RZ, 0x3f3f3f3f ;  /* 0x3f3f3f3fff087424 */ /* 0x000fe200078e00ff */
[----:B------:R-:W2:Y:S01]  /*00b0*/  S2R R12, SR_TID.X ;  /* 0x00000000000c7919 */ /* 0x000ea20000002100 */
[----:B------:R-:W-:Y:S01]  /*00c0*/  IMAD.MOV.U32 R10, RZ, RZ, 0x3f3f3f3f ;  /* 0x3f3f3f3fff0a7424 */ /* 0x000fe200078e00ff */
[----:B------:R-:W3:Y:S03]  /*00d0*/  LDCU.64 UR8, c[0x0][0x358] ;  /* 0x00006b00ff0877ac */ /* 0x000ee60008000a00 */
[----:B------:R-:W4:Y:S08]  /*00e0*/  LDC R9, c[0x0][0x360] ;  /* 0x0000d800ff097b82 */ /* 0x000f300000000800 */
[----:B------:R-:W5:Y:S01]  /*00f0*/  LDC.64 R2, c[0x0][0x388] ;  /* 0x0000e200ff027b82 */ /* 0x000f620000000a00 */
[----:B0-----:R-:W-:-:S02]  /*0100*/  IMAD R0, R0, UR5, R21 ;  /* 0x0000000500007c24 */ /* 0x001fc4000f8e0215 */
[C-C-:B--2---:R-:W-:Y:S02]  /*0110*/  IMAD R5, R4.reuse, 0x10, R12.reuse ;  /* 0x0000001004057824 */ /* 0x144fe400078e020c */
[----:B----4-:R-:W-:Y:S02]  /*0120*/  IMAD R9, R9, UR4, R12 ;  /* 0x0000000409097c24 */ /* 0x010fe4000f8e020c */
[----:B------:R-:W-:Y:S01]  /*0130*/  IMAD R4, R4, 0x10, R21 ;  /* 0x0000001004047824 */ /* 0x000fe200078e0215 */
[----:B------:R-:W-:-:S04]  /*0140*/  VIMNMX.U32 R6, PT, PT, R0, R5, !PT ;  /* 0x0000000500067248 */ /* 0x000fc80007fe0000 */
[----:B------:R-:W-:Y:S02]  /*0150*/  VIMNMX.U32 R7, PT, PT, R9, R4, !PT ;  /* 0x0000000409077248 */ /* 0x000fe40007fe0000 */
[----:B-1----:R-:W-:Y:S02]  /*0160*/  ISETP.GE.U32.AND P0, PT, R6, UR7, PT ;  /* 0x0000000706007c0c */ /* 0x002fe4000bf06070 */
[----:B------:R-:W-:-:S11]  /*0170*/  ISETP.GE.U32.AND P1, PT, R7, UR7, PT ;  /* 0x0000000707007c0c */ /* 0x000fd6000bf26070 */
[----:B------:R-:W-:Y:S02]  /*0180*/  @!P0 IMAD R5, R0, UR7, R5 ;  /* 0x0000000700058c24 */ /* 0x000fe4000f8e0205 */
[----:B------:R-:W-:Y:S02]  /*0190*/  @!P1 IMAD R7, R4, UR7, R9 ;  /* 0x0000000704079c24 */ /* 0x000fe4000f8e0209 */
[----:B-----5:R-:W-:-:S04]  /*01a0*/  @!P0 IMAD.WIDE.U32 R4, R5, 0x4, R2 ;  /* 0x0000000405048825 */ /* 0x020fc800078e0002 */
[----:B------:R-:W-:Y:S01]  /*01b0*/  @!P1 IMAD.WIDE.U32 R6, R7, 0x4, R2 ;  /* 0x0000000407069825 */ /* 0x000fe200078e0002 */
[----:B---3--:R-:W2:Y:S04]  /*01c0*/  @!P0 LDG.E R8, desc[UR8][R4.64] ;  /* 0x0000000804088981 */ /* 0x008ea8000c1e1900 */
[----:B------:R-:W3:Y:S01]  /*01d0*/  @!P1 LDG.E R10, desc[UR8][R6.64] ;  /* 0x00000008060a9981 */ /* 0x000ee2000c1e1900 */
[C---:B------:R-:W-:Y:S01]  /*01e0*/  VIMNMX.U32 R16, PT, PT, R0.reuse, R9, !PT ;  /* 0x0000000900107248 */ /* 0x040fe20007fe0000 */
[----:B------:R-:W-:-:S03]  /*01f0*/  IMAD R9, R0, UR7, R9 ;  /* 0x0000000700097c24 */ /* 0x000fc6000f8e0209 */
[----:B------:R-:W-:Y:S01]  /*0200*/  ISETP.GE.U32.AND P0, PT, R16, UR7, PT ;  /* 0x0000000710007c0c */ /* 0x000fe2000bf06070 */
[----:B------:R-:W-:-:S04]  /*0210*/  IMAD.WIDE.U32 R2, R9, 0x4, R2 ;  /* 0x0000000409027825 */ /* 0x000fc800078e0002 */
[----:B------:R-:W-:-:S08]  /*0220*/  IMAD.MOV.U32 R9, RZ, RZ, 0x3f3f3f3f ;  /* 0x3f3f3f3fff097424 */ /* 0x000fd000078e00ff */
[----:B------:R-:W4:Y:S01]  /*0230*/  @!P0 LDG.E R9, desc[UR8][R2.64] ;  /* 0x0000000802098981 */ /* 0x000f22000c1e1900 */
[----:B------:R-:W0:Y:S01]  /*0240*/  S2UR UR6, SR_CgaCtaId ;  /* 0x00000000000679c3 */ /* 0x000e220000008800 */
[----:B------:R-:W-:Y:S01]  /*0250*/  UMOV UR4, 0x400 ;  /* 0x0000040000047882 */ /* 0x000fe20000000000 */
[----:B------:R-:W-:Y:S01]  /*0260*/  ISETP.GE.U32.AND P0, PT, R16, UR7, PT ;  /* 0x0000000710007c0c */ /* 0x000fe2000bf06070 */
[----:B------:R-:W-:-:S04]  /*0270*/  UIADD3 UR5, UPT, UPT, UR4, 0x400, URZ ;  /* 0x0000040004057890 */ /* 0x000fc8000fffe0ff */
[----:B0-----:R-:W-:Y:S02]  /*0280*/  ULEA UR5, UR6, UR5, 0x18 ;  /* 0x0000000506057291 */ /* 0x001fe4000f8ec0ff */
[----:B------:R-:W-:-:S04]  /*0290*/  ULEA UR4, UR6, UR4, 0x18 ;  /* 0x0000000406047291 */ /* 0x000fc8000f8ec0ff */
[----:B------:R-:W-:Y:S02]  /*02a0*/  LEA R25, R21, UR5, 0x6 ;  /* 0x0000000515197c11 */ /* 0x000fe4000f8e30ff */
[----:B------:R-:W-:-:S03]  /*02b0*/  LEA R0, R12, UR4, 0x2 ;  /* 0x000000040c007c11 */ /* 0x000fc6000f8e10ff */
[----:B------:R-:W-:Y:S02]  /*02c0*/  IMAD R11, R12, 0x4, R25 ;  /* 0x000000040c0b7824 */ /* 0x000fe400078e0219 */
[----:B------:R-:W-:-:S03]  /*02d0*/  IMAD R21, R21, 0x40, R0 ;  /* 0x0000004015157824 */ /* 0x000fc600078e0200 */
[----:B--2---:R-:W-:Y:S04]  /*02e0*/  STS [R11], R8 ;  /* 0x000000080b007388 */ /* 0x004fe80000000800 */
[----:B---3--:R-:W-:Y:S01]  /*02f0*/  STS [R21], R10 ;  /* 0x0000000a15007388 */ /* 0x008fe20000000800 */
[----:B------:R-:W-:Y:S06]  /*0300*/  BAR.SYNC.DEFER_BLOCKING 0x0 ;  /* 0x0000000000007b1d */ /* 0x000fec0000010000 */
[----:B------:R-:W-:Y:S04]  /*0310*/  LDS R22, [R0] ;  /* 0x0000000000167984 */ /* 0x000fe80000000800 */
[----:B------:R-:W4:Y:S04]  /*0320*/  LDS.128 R12, [R25] ;  /* 0x00000000190c7984 */ /* 0x000f280000000c00 */
[----:B------:R-:W0:Y:S04]  /*0330*/  LDS R23, [R0+0x40] ;  /* 0x0000400000177984 */ /* 0x000e280000000800 */
[----:B------:R-:W1:Y:S04]  /*0340*/  LDS R27, [R0+0x80] ;  /* 0x00008000001b7984 */ /* 0x000e680000000800 */
[----:B------:R-:W2:Y:S04]  /*0350*/  LDS R26, [R0+0xc0] ;  /* 0x0000c000001a7984 */ /* 0x000ea80000000800 */
[----:B------:R-:W-:Y:S04]  /*0360*/  LDS R17, [R0+0x100] ;  /* 0x0001000000117984 */ /* 0x000fe80000000800 */
[----:B------:R-:W3:Y:S04]  /*0370*/  LDS.128 R4, [R25+0x10] ;  /* 0x0000100019047984 */ /* 0x000ee80000000c00 */
[----:B------:R-:W5:Y:S04]  /*0380*/  LDS R18, [R0+0x140] ;  /* 0x0001400000127984 */ /* 0x000f680000000800 */
[----:B------:R-:W5:Y:S04]  /*0390*/  LDS R19, [R0+0x180] ;  /* 0x0001800000137984 */ /* 0x000f680000000800 */
[----:B------:R-:W5:Y:S04]  /*03a0*/  LDS R20, [R0+0x1c0] ;  /* 0x0001c00000147984 */ /* 0x000f680000000800 */
[----:B------:R-:W-:Y:S01]  /*03b0*/  LDS R21, [R0+0x200] ;  /* 0x0002000000157984 */ /* 0x000fe20000000800 */
[----:B----4-:R-:W-:-:S03]  /*03c0*/  VIADDMNMX R12, R22, R12, R9, PT ;  /* 0x0000000c160c7246 */ /* 0x010fc60003800109 */
[----:B------:R-:W-:Y:S01]  /*03d0*/  LDS R24, [R0+0x2c0] ;  /* 0x0002c00000187984 */ /* 0x000fe20000000800 */
[----:B0-----:R-:W-:-:S03]  /*03e0*/  VIADDMNMX R12, R23, R13, R12, PT ;  /* 0x0000000d170c7246 */ /* 0x001fc6000380010c */
[----:B------:R-:W0:Y:S01]  /*03f0*/  LDS.128 R8, [R25+0x20] ;  /* 0x0000200019087984 */ /* 0x000e220000000c00 */
[----:B-1----:R-:W-:-:S03]  /*0400*/  VIADDMNMX R12, R27, R14, R12, PT ;  /* 0x0000000e1b0c7246 */ /* 0x002fc6000380010c */
[----:B------:R-:W1:Y:S01]  /*0410*/  LDS R22, [R0+0x240] ;  /* 0x0002400000167984 */ /* 0x000e620000000800 */
[----:B--2---:R-:W-:-:S03]  /*0420*/  VIADDMNMX R26, R26, R15, R12, PT ;  /* 0x0000000f1a1a7246 */ /* 0x004fc6000380010c */
[----:B------:R-:W2:Y:S04]  /*0430*/  LDS R23, [R0+0x280] ;  /* 0x0002800000177984 */ /* 0x000ea80000000800 */
[----:B------:R-:W-:Y:S01]  /*0440*/  LDS R27, [R0+0x300] ;  /* 0x00030000001b7984 */ /* 0x000fe20000000800 */
[----:B---3--:R-:W-:-:S03]  /*0450*/  VIADDMNMX R17, R17, R4, R26, PT ;  /* 0x0000000411117246 */ /* 0x008fc6000380011a */
[----:B------:R-:W3:Y:S01]  /*0460*/  LDS.128 R12, [R25+0x30] ;  /* 0x00003000190c7984 */ /* 0x000ee20000000c00 */
[----:B-----5:R-:W-:-:S03]  /*0470*/  VIADDMNMX R17, R18, R5, R17, PT ;  /* 0x0000000512117246 */ /* 0x020fc60003800111 */
[----:B------:R-:W4:Y:S01]  /*0480*/  LDS R4, [R0+0x340] ;  /* 0x0003400000047984 */ /* 0x000f220000000800 */
[----:B------:R-:W-:-:S03]  /*0490*/  VIADDMNMX R6, R19, R6, R17, PT ;  /* 0x0000000613067246 */ /* 0x000fc60003800111 */
[----:B------:R-:W5:Y:S01]  /*04a0*/  LDS R5, [R0+0x380] ;  /* 0x0003800000057984 */ /* 0x000f620000000800 */
[----:B------:R-:W-:-:S03]  /*04b0*/  VIADDMNMX R6, R20, R7, R6, PT ;  /* 0x0000000714067246 */ /* 0x000fc60003800106 */
[----:B------:R-:W5:Y:S01]  /*04c0*/  LDS R18, [R0+0x3c0] ;  /* 0x0003c00000127984 */ /* 0x000f620000000800 */
[----:B0-----:R-:W-:-:S04]  /*04d0*/  VIADDMNMX R6, R21, R8, R6, PT ;  /* 0x0000000815067246 */ /* 0x001fc80003800106 */
[----:B-1----:R-:W-:-:S04]  /*04e0*/  VIADDMNMX R6, R22, R9, R6, PT ;  /* 0x0000000916067246 */ /* 0x002fc80003800106 */
[----:B--2---:R-:W-:-:S04]  /*04f0*/  VIADDMNMX R6, R23, R10, R6, PT ;  /* 0x0000000a17067246 */ /* 0x004fc80003800106 */
[----:B------:R-:W-:-:S04]  /*0500*/  VIADDMNMX R6, R24, R11, R6, PT ;  /* 0x0000000b18067246 */ /* 0x000fc80003800106 */
[----:B---3--:R-:W-:-:S04]  /*0510*/  VIADDMNMX R6, R27, R12, R6, PT ;  /* 0x0000000c1b067246 */ /* 0x008fc80003800106 */
[----:B----4-:R-:W-:-:S04]  /*0520*/  VIADDMNMX R4, R4, R13, R6, PT ;  /* 0x0000000d04047246 */ /* 0x010fc80003800106 */
[----:B-----5:R-:W-:-:S04]  /*0530*/  VIADDMNMX R4, R5, R14, R4, PT ;  /* 0x0000000e05047246 */ /* 0x020fc80003800104 */
[----:B------:R-:W-:Y:S01]  /*0540*/  VIADDMNMX R15, R18, R15, R4, PT ;  /* 0x0000000f120f7246 */ /* 0x000fe20003800104 */
[----:B------:R-:W-:Y:S06]  /*0550*/  @P0 EXIT ;  /* 0x000000000000094d */ /* 0x000fec0003800000 */
[----:B------:R-:W-:Y:S01]  /*0560*/  STG.E desc[UR8][R2.64], R15 ;  /* 0x0000000f02007986 */ /* 0x000fe2000c101908 */
[----:B------:R-:W-:Y:S05]  /*0570*/  EXIT ;  /* 0x000000000000794d */ /* 0x000fea0003800000 */
.L_x_0:
[----:B------:R-:W-:-:S00]  /*0580*/  BRA `(.L_x_0) ;  /* 0xfffffffc00fc7947 */ /* 0x000fc0000383ffff */
[----:B------:R-:W-:-:S00]  /*0590*/  NOP ;  /* 0x0000000000007918 */ /* 0x000fc00000000000 */
        /* <DEDUP_REMOVED lines=14> */
.L_x_6:


//--------------------- .text._Z19fw_kernel_phase_twoILi16EEvjjPi --------------------------
	.section	.text._Z19fw_kernel_phase_twoILi16EEvjjPi,"ax",@progbits
	.align	128
        .global         _Z19fw_kernel_phase_twoILi16EEvjjPi
        .type           _Z19fw_kernel_phase_twoILi16EEvjjPi,@function
        .size           _Z19fw_kernel_phase_twoILi16EEvjjPi,(.L_x_7 - _Z19fw_kernel_phase_twoILi16EEvjjPi)
        .other          _Z19fw_kernel_phase_twoILi16EEvjjPi,@"STO_CUDA_ENTRY STV_DEFAULT"
_Z19fw_kernel_phase_twoILi16EEvjjPi:
.text._Z19fw_kernel_phase_twoILi16EEvjjPi:
[----:B------:R-:W-:Y:S01]  /*0000*/  LDC R1, c[0x0][0x37c] ;  /* 0x0000df00ff017b82 */ /* 0x000fe20000000800 */
[----:B------:R-:W0:Y:S07]  /*0010*/  S2R R6, SR_CTAID.X ;  /* 0x0000000000067919 */ /* 0x000e2e0000002500 */
[----:B------:R-:W0:Y:S02]  /*0020*/  LDC R7, c[0x0][0x380] ;  /* 0x0000e000ff077b82 */ /* 0x000e240000000800 */
[----:B0-----:R-:W-:-:S13]  /*0030*/  ISETP.NE.AND P0, PT, R6, R7, PT ;  /* 0x000000070600720c */ /* 0x001fda0003f05270 */
[----:B------:R-:W-:Y:S05]  /*0040*/  @!P0 EXIT ;  /* 0x000000000000894d */ /* 0x000fea0003800000 */
[----:B------:R-:W0:Y:S01]  /*0050*/  S2R R15, SR_TID.Y ;  /* 0x00000000000f7919 */ /* 0x000e220000002200 */
[----:B------:R-:W1:Y:S01]  /*0060*/  LDCU UR7, c[0x0][0x384] ;  /* 0x00007080ff0777ac */ /* 0x000e620008000800 */
[----:B------:R-:W2:Y:S01]  /*0070*/  LDC.64 R2, c[0x0][0x388] ;  /* 0x0000e200ff027b82 */ /* 0x000ea20000000a00 */
[----:B------:R-:W-:Y:S01]  /*0080*/  IMAD.MOV.U32 R11, RZ, RZ, 0x3f3f3f3f ;  /* 0x3f3f3f3fff0b7424 */ /* 0x000fe200078e00ff */
[----:B------:R-:W3:Y:S01]  /*0090*/  S2R R13, SR_TID.X ;  /* 0x00000000000d7919 */ /* 0x000ee20000002100 */
[----:B------:R-:W4:Y:S01]  /*00a0*/  LDCU.64 UR8, c[0x0][0x358] ;  /* 0x00006b00ff0877ac */ /* 0x000f220008000a00 */
[----:B------:R-:W5:Y:S01]  /*00b0*/  S2R R4, SR_CTAID.Y ;  /* 0x0000000000047919 */ /* 0x000f620000002600 */
[C---:B0-----:R-:W-:Y:S02]  /*00c0*/  IMAD R0, R7.reuse, 0x10, R15 ;  /* 0x0000001007007824 */ /* 0x041fe400078e020f */
[----:B---3--:R-:W-:Y:S01]  /*00d0*/  IMAD R5, R7, 0x10, R13 ;  /* 0x0000001007057824 */ /* 0x008fe200078e020d */
[----:B-----5:R-:W-:-:S04]  /*00e0*/  ISETP.NE.AND P0, PT, R4, RZ, PT ;  /* 0x000000ff0400720c */ /* 0x020fc80003f05270 */
[----:B------:R-:W-:Y:S02]  /*00f0*/  VIMNMX.U32 R8, PT, PT, R0, R5, !PT ;  /* 0x0000000500087248 */ /* 0x000fe40007fe0000 */
[CC--:B------:R-:W-:Y:S02]  /*0100*/  SEL R4, R6.reuse, R7.reuse, P0 ;  /* 0x0000000706047207 */ /* 0x0c0fe40000000000 */
[----:B------:R-:W-:Y:S02]  /*0110*/  SEL R6, R6, R7, !P0 ;  /* 0x0000000706067207 */ /* 0x000fe40004000000 */
[----:B-1----:R-:W-:Y:S01]  /*0120*/  ISETP.GE.U32.AND P1, PT, R8, UR7, PT ;  /* 0x0000000708007c0c */ /* 0x002fe2000bf26070 */
[----:B------:R-:W-:Y:S02]  /*0130*/  IMAD R9, R4, 0x10, R15 ;  /* 0x0000001004097824 */ /* 0x000fe400078e020f */
[----:B------:R-:W-:Y:S02]  /*0140*/  IMAD R6, R6, 0x10, R13 ;  /* 0x0000001006067824 */ /* 0x000fe400078e020d */
[----:B------:R-:W-:-:S03]  /*0150*/  IMAD.MOV.U32 R8, RZ, RZ, 0x3f3f3f3f ;  /* 0x3f3f3f3fff087424 */ /* 0x000fc600078e00ff */
[----:B------:R-:W-:Y:S01]  /*0160*/  VIMNMX.U32 R10, PT, PT, R6, R9, !PT ;  /* 0x00000009060a7248 */ /* 0x000fe20007fe0000 */
[----:B------:R-:W-:-:S03]  /*0170*/  IMAD R9, R9, UR7, R6 ;  /* 0x0000000709097c24 */ /* 0x000fc6000f8e0206 */
[----:B------:R-:W-:Y:S01]  /*0180*/  ISETP.GE.U32.AND P2, PT, R10, UR7, PT ;  /* 0x000000070a007c0c */ /* 0x000fe2000bf46070 */
[----:B------:R-:W-:-:S04]  /*0190*/  @!P1 IMAD R7, R0, UR7, R5 ;  /* 0x0000000700079c24 */ /* 0x000fc8000f8e0205 */
[----:B--2---:R-:W-:-:S04]  /*01a0*/  @!P1 IMAD.WIDE.U32 R6, R7, 0x4, R2 ;  /* 0x0000000407069825 */ /* 0x004fc800078e0002 */
[----:B------:R-:W-:Y:S01]  /*01b0*/  IMAD.WIDE.U32 R2, R9, 0x4, R2 ;  /* 0x0000000409027825 */ /* 0x000fe200078e0002 */
[----:B----4-:R-:W2:Y:S04]  /*01c0*/  @!P1 LDG.E R8, desc[UR8][R6.64] ;  /* 0x0000000806089981 */ /* 0x010ea8000c1e1900 */
[----:B------:R-:W3:Y:S01]  /*01d0*/  @!P2 LDG.E R11, desc[UR8][R2.64] ;  /* 0x00000008020ba981 */ /* 0x000ee2000c1e1900 */
[----:B------:R-:W0:Y:S01]  /*01e0*/  S2UR UR6, SR_CgaCtaId ;  /* 0x00000000000679c3 */ /* 0x000e220000008800 */
[----:B------:R-:W-:Y:S01]  /*01f0*/  UMOV UR4, 0x400 ;  /* 0x0000040000047882 */ /* 0x000fe20000000000 */
[----:B------:R-:W-:Y:S01]  /*0200*/  ISETP.GE.U32.AND P1, PT, R10, UR7, PT ;  /* 0x000000070a007c0c */ /* 0x000fe2000bf26070 */
[----:B------:R-:W-:Y:S02]  /*0210*/  UIADD3 UR5, UPT, UPT, UR4, 0x400, URZ ;  /* 0x0000040004057890 */ /* 0x000fe4000fffe0ff */
[----:B0-----:R-:W-:-:S02]  /*0220*/  ULEA UR4, UR6, UR4, 0x18 ;  /* 0x0000000406047291 */ /* 0x001fc4000f8ec0ff */
[----:B------:R-:W-:-:S04]  /*0230*/  ULEA UR5, UR6, UR5, 0x18 ;  /* 0x0000000506057291 */ /* 0x000fc8000f8ec0ff */
[C---:B------:R-:W-:Y:S02]  /*0240*/  LEA R5, R15.reuse, UR4, 0x6 ;  /* 0x000000040f057c11 */ /* 0x040fe4000f8e30ff */
[----:B------:R-:W-:-:S03]  /*0250*/  LEA R4, R15, UR5, 0x6 ;  /* 0x000000050f047c11 */ /* 0x000fc6000f8e30ff */
[C---:B------:R-:W-:Y:S02]  /*0260*/  IMAD R9, R13.reuse, 0x4, R5 ;  /* 0x000000040d097824 */ /* 0x040fe400078e0205 */
[----:B------:R-:W-:-:S03]  /*0270*/  IMAD R0, R13, 0x4, R4 ;  /* 0x000000040d007824 */ /* 0x000fc600078e0204 */
[----:B--2---:R0:W-:Y:S04]  /*0280*/  STS [R9], R8 ;  /* 0x0000000809007388 */ /* 0x0041e80000000800 */
[----:B---3--:R0:W-:Y:S01]  /*0290*/  STS [R0], R11 ;  /* 0x0000000b00007388 */ /* 0x0081e20000000800 */
[----:B------:R-:W-:Y:S06]  /*02a0*/  BAR.SYNC.DEFER_BLOCKING 0x0 ;  /* 0x0000000000007b1d */ /* 0x000fec0000010000 */
[----:B------:R-:W-:Y:S05]  /*02b0*/  @!P0 BRA `(.L_x_1) ;  /* 0x0000000400888947 */ /* 0x000fea0003800000 */
[----:B------:R-:W-:Y:S01]  /*02c0*/  LEA R5, R13, UR4, 0x2 ;  /* 0x000000040d057c11 */ /* 0x000fe2000f8e10ff */
[----:B------:R-:W-:Y:S04]  /*02d0*/  LDS R6, [R4] ;  /* 0x0000000004067984 */ /* 0x000fe80000000800 */
[----:B0-----:R-:W-:Y:S04]  /*02e0*/  LDS R8, [R0] ;  /* 0x0000000000087984 */ /* 0x001fe80000000800 */
[----:B------:R-:W0:Y:S02]  /*02f0*/  LDS R7, [R5] ;  /* 0x0000000005077984 */ /* 0x000e240000000800 */
[----:B0-----:R-:W-:-:S05]  /*0300*/  VIADDMNMX R7, R7, R6, R8, PT ;  /* 0x0000000607077246 */ /* 0x001fca0003800108 */
[----:B------:R-:W-:Y:S01]  /*0310*/  STS [R0], R7 ;  /* 0x0000000700007388 */ /* 0x000fe20000000800 */
[----:B------:R-:W-:Y:S06]  /*0320*/  BAR.SYNC.DEFER_BLOCKING 0x0 ;  /* 0x0000000000007b1d */ /* 0x000fec0000010000 */
[----:B------:R-:W-:Y:S04]  /*0330*/  LDS R6, [R4+0x4] ;  /* 0x0000040004067984 */ /* 0x000fe80000000800 */
[----:B------:R-:W-:Y:S04]  /*0340*/  LDS R9, [R5+0x40] ;  /* 0x0000400005097984 */ /* 0x000fe80000000800 */
        /* <DEDUP_REMOVED lines=86> */
[----:B------:R0:W-:Y:S01]  /*08b0*/  STS [R0], R7 ;  /* 0x0000000700007388 */ /* 0x0001e20000000800 */
[----:B------:R-:W-:Y:S06]  /*08c0*/  BAR.SYNC.DEFER_BLOCKING 0x0 ;  /* 0x0000000000007b1d */ /* 0x000fec0000010000 */
[----:B------:R-:W-:Y:S05]  /*08d0*/  BRA `(.L_x_2) ;  /* 0x0000000400847947 */ /* 0x000fea0003800000 */
.L_x_1:
        /* <DEDUP_REMOVED lines=97> */
.L_x_2:
[----:B------:R-:W-:Y:S05]  /*0ef0*/  @P1 EXIT ;  /* 0x000000000000194d */ /* 0x000fea0003800000 */
[----:B------:R-:W2:Y:S04]  /*0f00*/  LDS R5, [R0] ;  /* 0x0000000000057984 */ /* 0x000ea80000000800 */
[----:B--2---:R-:W-:Y:S01]  /*0f10*/  STG.E desc[UR8][R2.64], R5 ;  /* 0x0000000502007986 */ /* 0x004fe2000c101908 */
[----:B------:R-:W-:Y:S05]  /*0f20*/  EXIT ;  /* 0x000000000000794d */ /* 0x000fea0003800000 */
.L_x_3:
        /* <DEDUP_REMOVED lines=13> */
.L_x_7:


//--------------------- .text._Z19fw_kernel_phase_oneILi16EEvjjPi --------------------------
	.section	.text._Z19fw_kernel_phase_oneILi16EEvjjPi,"ax",@progbits
	.align	128
        .global         _Z19fw_kernel_phase_oneILi16EEvjjPi
        .type           _Z19fw_kernel_phase_oneILi16EEvjjPi,@function
        .size           _Z19fw_kernel_phase_oneILi16EEvjjPi,(.L_x_8 - _Z19fw_kernel_phase_oneILi16EEvjjPi)
        .other          _Z19fw_kernel_phase_oneILi16EEvjjPi,@"STO_CUDA_ENTRY STV_DEFAULT"
_Z19fw_kernel_phase_oneILi16EEvjjPi:
.text._Z19fw_kernel_phase_oneILi16EEvjjPi:
[----:B------:R-:W-:Y:S01]  /*0000*/  LDC R1, c[0x0][0x37c] ;  /* 0x0000df00ff017b82 */ /* 0x000fe20000000800 */
[----:B------:R-:W0:Y:S07]  /*0010*/  S2R R11, SR_TID.Y ;  /* 0x00000000000b7919 */ /* 0x000e2e0000002200 */
[----:B------:R-:W0:Y:S01]  /*0020*/  LDC.64 R2, c[0x0][0x380] ;  /* 0x0000e000ff027b82 */ /* 0x000e220000000a00 */
[----:B------:R-:W1:Y:S01]  /*0030*/  LDCU.64 UR6, c[0x0][0x358] ;  /* 0x00006b00ff0677ac */ /* 0x000e620008000a00 */
[----:B------:R-:W-:Y:S01]  /*0040*/  IMAD.MOV.U32 R9, RZ, RZ, 0x3f3f3f3f ;  /* 0x3f3f3f3fff097424 */ /* 0x000fe200078e00ff */
[----:B------:R-:W2:Y:S05]  /*0050*/  S2R R8, SR_TID.X ;  /* 0x0000000000087919 */ /* 0x000eaa0000002100 */
[----:B------:R-:W3:Y:S01]  /*0060*/  LDC.64 R4, c[0x0][0x388] ;  /* 0x0000e200ff047b82 */ /* 0x000ee20000000a00 */
[----:B0-----:R-:W-:-:S02]  /*0070*/  IMAD R6, R2, 0x10, R11 ;  /* 0x0000001002067824 */ /* 0x001fc400078e020b */
[----:B--2---:R-:W-:-:S05]  /*0080*/  IMAD R7, R2, 0x10, R8 ;  /* 0x0000001002077824 */ /* 0x004fca00078e0208 */
[C---:B------:R-:W-:Y:S01]  /*0090*/  VIMNMX.U32 R0, PT, PT, R6.reuse, R7, !PT ;  /* 0x0000000706007248 */ /* 0x040fe20007fe0000 */
[----:B------:R-:W-:-:S03]  /*00a0*/  IMAD R7, R6, R3, R7 ;  /* 0x0000000306077224 */ /* 0x000fc600078e0207 */
[----:B------:R-:W-:Y:S01]  /*00b0*/  ISETP.GE.U32.AND P0, PT, R0, R3, PT ;  /* 0x000000030000720c */ /* 0x000fe20003f06070 */
[----:B---3--:R-:W-:-:S12]  /*00c0*/  IMAD.WIDE.U32 R4, R7, 0x4, R4 ;  /* 0x0000000407047825 */ /* 0x008fd800078e0004 */
[----:B-1----:R-:W2:Y:S01]  /*00d0*/  @!P0 LDG.E R9, desc[UR6][R4.64] ;  /* 0x0000000604098981 */ /* 0x002ea2000c1e1900 */
[----:B------:R-:W0:Y:S01]  /*00e0*/  S2UR UR5, SR_CgaCtaId ;  /* 0x00000000000579c3 */ /* 0x000e220000008800 */
[----:B------:R-:W-:Y:S01]  /*00f0*/  UMOV UR4, 0x400 ;  /* 0x0000040000047882 */ /* 0x000fe20000000000 */
[----:B------:R-:W-:Y:S01]  /*0100*/  ISETP.GE.U32.AND P0, PT, R0, R3, PT ;  /* 0x000000030000720c */ /* 0x000fe20003f06070 */
[----:B0-----:R-:W-:-:S06]  /*0110*/  ULEA UR4, UR5, UR4, 0x18 ;  /* 0x0000000405047291 */ /* 0x001fcc000f8ec0ff */
[----:B------:R-:W-:Y:S02]  /*0120*/  LEA R7, R11, UR4, 0x6 ;  /* 0x000000040b077c11 */ /* 0x000fe4000f8e30ff */
[----:B------:R-:W-:-:S03]  /*0130*/  LEA R6, R8, UR4, 0x2 ;  /* 0x0000000408067c11 */ /* 0x000fc6000f8e10ff */
[----:B------:R-:W-:-:S05]  /*0140*/  IMAD R2, R8, 0x4, R7 ;  /* 0x0000000408027824 */ /* 0x000fca00078e0207 */
[----:B--2---:R-:W-:Y:S01]  /*0150*/  STS [R2], R9 ;  /* 0x0000000902007388 */ /* 0x004fe20000000800 */
[----:B------:R-:W-:Y:S06]  /*0160*/  BAR.SYNC.DEFER_BLOCKING 0x0 ;  /* 0x0000000000007b1d */ /* 0x000fec0000010000 */
[----:B------:R-:W-:Y:S04]  /*0170*/  LDS R8, [R7] ;  /* 0x0000000007087984 */ /* 0x000fe80000000800 */
[----:B------:R-:W-:Y:S04]  /*0180*/  LDS R11, [R6] ;  /* 0x00000000060b7984 */ /* 0x000fe80000000800 */
        /* <DEDUP_REMOVED lines=94> */
[----:B------:R-:W-:Y:S05]  /*0770*/  @P0 EXIT ;  /* 0x000000000000094d */ /* 0x000fea0003800000 */
[----:B------:R-:W1:Y:S04]  /*0780*/  LDS R3, [R2] ;  /* 0x0000000002037984 */ /* 0x000e680000000800 */
[----:B-1----:R-:W-:Y:S01]  /*0790*/  STG.E desc[UR6][R4.64], R3 ;  /* 0x0000000304007986 */ /* 0x002fe2000c101906 */
[----:B------:R-:W-:Y:S05]  /*07a0*/  EXIT ;  /* 0x000000000000794d */ /* 0x000fea0003800000 */
.L_x_4:
        /* <DEDUP_REMOVED lines=13> */
.L_x_8:


//--------------------- .text._Z15wake_gpu_kerneli --------------------------
	.section	.text._Z15wake_gpu_kerneli,"ax",@progbits
	.align	128
        .global         _Z15wake_gpu_kerneli
        .type           _Z15wake_gpu_kerneli,@function
        .size           _Z15wake_gpu_kerneli,(.L_x_9 - _Z15wake_gpu_kerneli)
        .other          _Z15wake_gpu_kerneli,@"STO_CUDA_ENTRY STV_DEFAULT"
_Z15wake_gpu_kerneli:
.text._Z15wake_gpu_kerneli:
[----:B------:R-:W-:Y:S01]  /*0000*/  LDC R1, c[0x0][0x37c] ;  /* 0x0000df00ff017b82 */ /* 0x000fe20000000800 */
[----:B------:R-:W-:Y:S05]  /*0010*/  EXIT ;  /* 0x000000000000794d */ /* 0x000fea0003800000 */
.L_x_5:
        /* <DEDUP_REMOVED lines=14> */
.L_x_9:


//--------------------- .nv.shared._Z21fw_kernel_phase_threeILi16EEvjjPi --------------------------
	.section	.nv.shared._Z21fw_kernel_phase_threeILi16EEvjjPi,"aw",@nobits
	.sectionflags	@""
	.align	4
.nv.shared._Z21fw_kernel_phase_threeILi16EEvjjPi:
	.zero		3072


//--------------------- .nv.shared.reserved.0     --------------------------
	.section	.nv.shared.reserved.0,"aw",@nobits
	.weak		__nv_reservedSMEM_offset_0_alias
	.size		__nv_reservedSMEM_offset_0_alias, 0, 64
	.other		__nv_reservedSMEM_offset_0_alias,@"STO_CUDA_RESERVED_SHARED STV_DEFAULT"
__nv_reservedSMEM_offset_0_alias:
	.zero		0
	.zero		64


//--------------------- .nv.shared._Z19fw_kernel_phase_twoILi16EEvjjPi --------------------------
	.section	.nv.shared._Z19fw_kernel_phase_twoILi16EEvjjPi,"aw",@nobits
	.sectionflags	@""
	.align	4
.nv.shared._Z19fw_kernel_phase_twoILi16EEvjjPi:
	.zero		3072


//--------------------- .nv.shared._Z19fw_kernel_phase_oneILi16EEvjjPi --------------------------
	.section	.nv.shared._Z19fw_kernel_phase_oneILi16EEvjjPi,"aw",@nobits
	.sectionflags	@""
	.align	4
.nv.shared._Z19fw_kernel_phase_oneILi16EEvjjPi:
	.zero		2048


//--------------------- .nv.constant0._Z21fw_kernel_phase_threeILi16EEvjjPi --------------------------
	.section	.nv.constant0._Z21fw_kernel_phase_threeILi16EEvjjPi,"a",@progbits
	.sectionflags	@""
	.align	4
.nv.constant0._Z21fw_kernel_phase_threeILi16EEvjjPi:
	.zero		912


//--------------------- .nv.constant0._Z19fw_kernel_phase_twoILi16EEvjjPi --------------------------
	.section	.nv.constant0._Z19fw_kernel_phase_twoILi16EEvjjPi,"a",@progbits
	.sectionflags	@""
	.align	4
.nv.constant0._Z19fw_kernel_phase_twoILi16EEvjjPi:
	.zero		912


//--------------------- .nv.constant0._Z19fw_kernel_phase_oneILi16EEvjjPi --------------------------
	.section	.nv.constant0._Z19fw_kernel_phase_oneILi16EEvjjPi,"a",@progbits
	.sectionflags	@""
	.align	4
.nv.constant0._Z19fw_kernel_phase_oneILi16EEvjjPi:
	.zero		912


//--------------------- .nv.constant0._Z15wake_gpu_kerneli --------------------------
	.section	.nv.constant0._Z15wake_gpu_kerneli,"a",@progbits
	.sectionflags	@""
	.align	4
.nv.constant0._Z15wake_gpu_kerneli:
	.zero		900


//--------------------- SYMBOLS --------------------------

	.type		.nv.reservedSmem.offset0,@object
	.size		.nv.reservedSmem.offset0,0x4
	.type		.nv.reservedSmem.cap,@object
	.size		.nv.reservedSmem.cap,0x4
